//
// Generated by NVIDIA NVVM Compiler
//
// Compiler Build ID: CL-36424714
// Cuda compilation tools, release 13.0, V13.0.88
// Based on NVVM 20.0.0
//

.version 9.0
.target sm_100
.address_size 64

	// .globl	add_test

.visible .entry add_test(
	.param .u64 .ptr .align 1 add_test_param_0,
	.param .u64 .ptr .align 1 add_test_param_1,
	.param .u64 .ptr .align 1 add_test_param_2
)
{
	.reg .pred 	%p<2>;
	.reg .b32 	%r<17>;
	.reg .b64 	%rd<32>;

	ld.param.u64 	%rd1, [add_test_param_0];
	ld.param.u64 	%rd2, [add_test_param_1];
	ld.param.u64 	%rd3, [add_test_param_2];
	cvta.to.global.u64 	%rd4, %rd3;
	cvta.to.global.u64 	%rd5, %rd2;
	cvta.to.global.u64 	%rd6, %rd1;
	mov.u32 	%r1, %ctaid.z;
	mov.u32 	%r2, %nctaid.y;
	mov.u32 	%r3, %nctaid.x;
	mov.u32 	%r4, %ctaid.y;
	mov.u32 	%r5, %ctaid.x;
	mad.lo.s32 	%r6, %r1, %r2, %r4;
	mad.lo.s32 	%r7, %r6, %r3, %r5;
	mov.u32 	%r8, %ntid.z;
	mov.u32 	%r9, %ntid.y;
	mov.u32 	%r10, %ntid.x;
	mov.u32 	%r11, %tid.z;
	mov.u32 	%r12, %tid.y;
	mov.u32 	%r13, %tid.x;
	mad.lo.s32 	%r14, %r7, %r8, %r11;
	mad.lo.s32 	%r15, %r14, %r9, %r12;
	mad.lo.s32 	%r16, %r15, %r10, %r13;
	mul.wide.s32 	%rd7, %r16, 32;
	add.s64 	%rd8, %rd6, %rd7;
	ld.global.v2.u64 	{%rd9, %rd10}, [%rd8];
	ld.global.v2.u64 	{%rd11, %rd12}, [%rd8+16];
	add.s64 	%rd13, %rd5, %rd7;
	ld.global.v2.u64 	{%rd14, %rd15}, [%rd13];
	ld.global.v2.u64 	{%rd16, %rd17}, [%rd13+16];
	add.s64 	%rd18, %rd14, %rd9;
	setp.lt.u64 	%p1, %rd18, %rd14;
	selp.u64 	%rd19, 1, 0, %p1;
	mov.b64 	%rd20, 0;
	add.cc.s64 	%rd21, %rd15, %rd10;
	addc.cc.s64 	%rd22, %rd20, 0;
	add.cc.s64 	%rd23, %rd21, %rd19;
	addc.cc.s64 	%rd24, %rd22, 0;
	add.cc.s64 	%rd25, %rd16, %rd11;
	addc.cc.s64 	%rd26, %rd20, 0;
	add.cc.s64 	%rd27, %rd25, %rd24;
	addc.cc.s64 	%rd28, %rd26, 0;
	add.s64 	%rd29, %rd17, %rd12;
	add.s64 	%rd30, %rd29, %rd28;
	add.s64 	%rd31, %rd4, %rd7;
	st.global.v2.u64 	[%rd31], {%rd18, %rd23};
	st.global.v2.u64 	[%rd31+16], {%rd27, %rd30};
	ret;

}
	// .globl	add_test_2D_array_param
.visible .entry add_test_2D_array_param(
	.param .u64 .ptr .align 1 add_test_2D_array_param_param_0,
	.param .u64 add_test_2D_array_param_param_1,
	.param .u64 .ptr .align 1 add_test_2D_array_param_param_2
)
{
	.reg .pred 	%p<2>;
	.reg .b32 	%r<17>;
	.reg .b64 	%rd<32>;

	ld.param.u64 	%rd1, [add_test_2D_array_param_param_0];
	ld.param.u64 	%rd2, [add_test_2D_array_param_param_1];
	ld.param.u64 	%rd3, [add_test_2D_array_param_param_2];
	cvta.to.global.u64 	%rd4, %rd3;
	cvta.to.global.u64 	%rd5, %rd1;
	mov.u32 	%r1, %ctaid.z;
	mov.u32 	%r2, %nctaid.y;
	mov.u32 	%r3, %nctaid.x;
	mov.u32 	%r4, %ctaid.y;
	mov.u32 	%r5, %ctaid.x;
	mad.lo.s32 	%r6, %r1, %r2, %r4;
	mad.lo.s32 	%r7, %r6, %r3, %r5;
	mov.u32 	%r8, %ntid.z;
	mov.u32 	%r9, %ntid.y;
	mov.u32 	%r10, %ntid.x;
	mov.u32 	%r11, %tid.z;
	mov.u32 	%r12, %tid.y;
	mov.u32 	%r13, %tid.x;
	mad.lo.s32 	%r14, %r7, %r8, %r11;
	mad.lo.s32 	%r15, %r14, %r9, %r12;
	mad.lo.s32 	%r16, %r15, %r10, %r13;
	mul.wide.s32 	%rd6, %r16, 32;
	add.s64 	%rd7, %rd5, %rd6;
	ld.global.v2.u64 	{%rd8, %rd9}, [%rd7];
	ld.global.v2.u64 	{%rd10, %rd11}, [%rd7+16];
	shl.b64 	%rd12, %rd2, 5;
	add.s64 	%rd13, %rd7, %rd12;
	ld.global.v2.u64 	{%rd14, %rd15}, [%rd13];
	ld.global.v2.u64 	{%rd16, %rd17}, [%rd13+16];
	add.s64 	%rd18, %rd14, %rd8;
	setp.lt.u64 	%p1, %rd18, %rd14;
	selp.u64 	%rd19, 1, 0, %p1;
	mov.b64 	%rd20, 0;
	add.cc.s64 	%rd21, %rd15, %rd9;
	addc.cc.s64 	%rd22, %rd20, 0;
	add.cc.s64 	%rd23, %rd21, %rd19;
	addc.cc.s64 	%rd24, %rd22, 0;
	add.cc.s64 	%rd25, %rd16, %rd10;
	addc.cc.s64 	%rd26, %rd20, 0;
	add.cc.s64 	%rd27, %rd25, %rd24;
	addc.cc.s64 	%rd28, %rd26, 0;
	add.s64 	%rd29, %rd17, %rd11;
	add.s64 	%rd30, %rd29, %rd28;
	add.s64 	%rd31, %rd4, %rd6;
	st.global.v2.u64 	[%rd31], {%rd18, %rd23};
	st.global.v2.u64 	[%rd31+16], {%rd27, %rd30};
	ret;

}


// ===== COMPILED SASS (sm_100) =====

	.target	sm_100

	.elftype	@"ET_EXEC"


//--------------------- .note.nv.tkinfo           --------------------------
	.section	.note.nv.tkinfo,"",@"SHT_NOTE"
	.sectionflags	@"SHF_NOTE_NV_TKINFO"
	.tkinfo
        /*0018*/ 	.word	0x00000002
        /*0030*/ 	.string	""
        /*0030*/ 	.string	"ptxas"
        /*0030*/ 	.string	"Cuda compilation tools, release 13.0, V13.0.88"
        /*0030*/ 	.string	"Build cuda_13.0.r13.0/compiler.36424714_0"
        /*0030*/ 	.string	"-arch sm_100 -m 64 "



//--------------------- .note.nv.cuinfo           --------------------------
	.section	.note.nv.cuinfo,"",@"SHT_NOTE"
	.sectionflags	@"SHF_NOTE_NV_CUINFO"
        /*0018*/ 	.short	0x0002
        /*001a*/ 	.short	0x0064
        /*001c*/ 	.short	0x0082
	.zero		2


//--------------------- .nv.info                  --------------------------
	.section	.nv.info,"",@"SHT_CUDA_INFO"
	.align	4


	//----- nvinfo : EIATTR_REGCOUNT
	.align		4
        /*0000*/ 	.byte	0x04, 0x2f
        /*0002*/ 	.short	(.L_1 - .L_0)
	.align		4
.L_0:
        /*0004*/ 	.word	index@(add_test)
        /*0008*/ 	.word	0x0000001a


	//----- nvinfo : EIATTR_FRAME_SIZE
	.align		4
.L_1:
        /*000c*/ 	.byte	0x04, 0x11
        /*000e*/ 	.short	(.L_3 - .L_2)
	.align		4
.L_2:
        /*0010*/ 	.word	index@(add_test)
        /*0014*/ 	.word	0x00000000


	//----- nvinfo : EIATTR_REGCOUNT
	.align		4
.L_3:
        /*0018*/ 	.byte	0x04, 0x2f
        /*001a*/ 	.short	(.L_5 - .L_4)
	.align		4
.L_4:
        /*001c*/ 	.word	index@(add_test_2D_array_param)
        /*0020*/ 	.word	0x0000001a


	//----- nvinfo : EIATTR_FRAME_SIZE
	.align		4
.L_5:
        /*0024*/ 	.byte	0x04, 0x11
        /*0026*/ 	.short	(.L_7 - .L_6)
	.align		4
.L_6:
        /*0028*/ 	.word	index@(add_test_2D_array_param)
        /*002c*/ 	.word	0x00000000


	//----- nvinfo : EIATTR_MIN_STACK_SIZE
	.align		4
.L_7:
        /*0030*/ 	.byte	0x04, 0x12
        /*0032*/ 	.short	(.L_9 - .L_8)
	.align		4
.L_8:
        /*0034*/ 	.word	index@(add_test_2D_array_param)
        /*0038*/ 	.word	0x00000000


	//----- nvinfo : EIATTR_MIN_STACK_SIZE
	.align		4
.L_9:
        /*003c*/ 	.byte	0x04, 0x12
        /*003e*/ 	.short	(.L_11 - .L_10)
	.align		4
.L_10:
        /*0040*/ 	.word	index@(add_test)
        /*0044*/ 	.word	0x00000000
.L_11:


//--------------------- .nv.compat                --------------------------
	.section	.nv.compat,"",@"SHT_CUDA_COMPAT_INFO"
	.align	4
        /*0000*/ 	.byte	0x02, 0x09, 0x00, 0x00, 0x02, 0x02, 0x01, 0x00, 0x02, 0x05, 0x05, 0x00, 0x03, 0x07, 0x01, 0x01
        /*0010*/ 	.byte	0x02, 0x03, 0x00, 0x00, 0x02, 0x06, 0x01, 0x00, 0x04, 0x0b, 0x08, 0x00, 0x09, 0x00, 0x00, 0x00
        /*0020*/ 	.byte	0x00, 0x00, 0x00, 0x00


//--------------------- .nv.info.add_test_2D_array_param --------------------------
	.section	.nv.info.add_test_2D_array_param,"",@"SHT_CUDA_INFO"
	.sectionflags	@""
	.align	4


	//----- nvinfo : EIATTR_CUDA_API_VERSION
	.align		4
        /*0000*/ 	.byte	0x04, 0x37
        /*0002*/ 	.short	(.L_13 - .L_12)
.L_12:
        /*0004*/ 	.word	0x00000082


	//----- nvinfo : EIATTR_KPARAM_INFO
	.align		4
.L_13:
        /*0008*/ 	.byte	0x04, 0x17
        /*000a*/ 	.short	(.L_15 - .L_14)
.L_14:
        /*000c*/ 	.word	0x00000000
        /*0010*/ 	.short	0x0002
        /*0012*/ 	.short	0x0010
        /*0014*/ 	.byte	0x00, 0xf5, 0x21, 0x00


	//----- nvinfo : EIATTR_KPARAM_INFO
	.align		4
.L_15:
        /*0018*/ 	.byte	0x04, 0x17
        /*001a*/ 	.short	(.L_17 - .L_16)
.L_16:
        /*001c*/ 	.word	0x00000000
        /*0020*/ 	.short	0x0001
        /*0022*/ 	.short	0x0008
        /*0024*/ 	.byte	0x00, 0xf0, 0x21, 0x00


	//----- nvinfo : EIATTR_KPARAM_INFO
	.align		4
.L_17:
        /*0028*/ 	.byte	0x04, 0x17
        /*002a*/ 	.short	(.L_19 - .L_18)
.L_18:
        /*002c*/ 	.word	0x00000000
        /*0030*/ 	.short	0x0000
        /*0032*/ 	.short	0x0000
        /*0034*/ 	.byte	0x00, 0xf5, 0x21, 0x00


	//----- nvinfo : EIATTR_SPARSE_MMA_MASK
	.align		4
.L_19:
        /*0038*/ 	.byte	0x03, 0x50
        /*003a*/ 	.short	0x0000


	//----- nvinfo : EIATTR_MAXREG_COUNT
	.align		4
        /*003c*/ 	.byte	0x03, 0x1b
        /*003e*/ 	.short	0x00ff


	//----- nvinfo : EIATTR_MERCURY_ISA_VERSION
	.align		4
        /*0040*/ 	.byte	0x03, 0x5f
        /*0042*/ 	.short	0x0101


	//----- nvinfo : EIATTR_VRC_CTA_INIT_COUNT
	.align		4
        /*0044*/ 	.byte	0x02, 0x4a
	.zero		1
	.zero		1


	//----- nvinfo : EIATTR_EXIT_INSTR_OFFSETS
	.align		4
        /*0048*/ 	.byte	0x04, 0x1c
        /*004a*/ 	.short	(.L_21 - .L_20)


	//   ....[0]....
.L_20:
        /*004c*/ 	.word	0x000003c0


	//----- nvinfo : EIATTR_CBANK_PARAM_SIZE
	.align		4
.L_21:
        /*0050*/ 	.byte	0x03, 0x19
        /*0052*/ 	.short	0x0018


	//----- nvinfo : EIATTR_PARAM_CBANK
	.align		4
        /*0054*/ 	.byte	0x04, 0x0a
        /*0056*/ 	.short	(.L_23 - .L_22)
	.align		4
.L_22:
        /*0058*/ 	.word	index@(.nv.constant0.add_test_2D_array_param)
        /*005c*/ 	.short	0x0380
        /*005e*/ 	.short	0x0018


	//----- nvinfo : EIATTR_SW_WAR
	.align		4
.L_23:
        /*0060*/ 	.byte	0x04, 0x36
        /*0062*/ 	.short	(.L_25 - .L_24)
.L_24:
        /*0064*/ 	.word	0x00000008
.L_25:


//--------------------- .nv.info.add_test         --------------------------
	.section	.nv.info.add_test,"",@"SHT_CUDA_INFO"
	.sectionflags	@""
	.align	4


	//----- nvinfo : EIATTR_CUDA_API_VERSION
	.align		4
        /*0000*/ 	.byte	0x04, 0x37
        /*0002*/ 	.short	(.L_27 - .L_26)
.L_26:
        /*0004*/ 	.word	0x00000082


	//----- nvinfo : EIATTR_KPARAM_INFO
	.align		4
.L_27:
        /*0008*/ 	.byte	0x04, 0x17
        /*000a*/ 	.short	(.L_29 - .L_28)
.L_28:
        /*000c*/ 	.word	0x00000000
        /*0010*/ 	.short	0x0002
        /*0012*/ 	.short	0x0010
        /*0014*/ 	.byte	0x00, 0xf5, 0x21, 0x00


	//----- nvinfo : EIATTR_KPARAM_INFO
	.align		4
.L_29:
        /*0018*/ 	.byte	0x04, 0x17
        /*001a*/ 	.short	(.L_31 - .L_30)
.L_30:
        /*001c*/ 	.word	0x00000000
        /*0020*/ 	.short	0x0001
        /*0022*/ 	.short	0x0008
        /*0024*/ 	.byte	0x00, 0xf5, 0x21, 0x00


	//----- nvinfo : EIATTR_KPARAM_INFO
	.align		4
.L_31:
        /*0028*/ 	.byte	0x04, 0x17
        /*002a*/ 	.short	(.L_33 - .L_32)
.L_32:
        /*002c*/ 	.word	0x00000000
        /*0030*/ 	.short	0x0000
        /*0032*/ 	.short	0x0000
        /*0034*/ 	.byte	0x00, 0xf5, 0x21, 0x00


	//----- nvinfo : EIATTR_SPARSE_MMA_MASK
	.align		4
.L_33:
        /*0038*/ 	.byte	0x03, 0x50
        /*003a*/ 	.short	0x0000


	//----- nvinfo : EIATTR_MAXREG_COUNT
	.align		4
        /*003c*/ 	.byte	0x03, 0x1b
        /*003e*/ 	.short	0x00ff


	//----- nvinfo : EIATTR_MERCURY_ISA_VERSION
	.align		4
        /*0040*/ 	.byte	0x03, 0x5f
        /*0042*/ 	.short	0x0101


	//----- nvinfo : EIATTR_VRC_CTA_INIT_COUNT
	.align		4
        /*0044*/ 	.byte	0x02, 0x4a
	.zero		1
	.zero		1


	//----- nvinfo : EIATTR_EXIT_INSTR_OFFSETS
	.align		4
        /*0048*/ 	.byte	0x04, 0x1c
        /*004a*/ 	.short	(.L_35 - .L_34)


	//   ....[0]....
.L_34:
        /*004c*/ 	.word	0x000003b0


	//----- nvinfo : EIATTR_CBANK_PARAM_SIZE
	.align		4
.L_35:
        /*0050*/ 	.byte	0x03, 0x19
        /*0052*/ 	.short	0x0018


	//----- nvinfo : EIATTR_PARAM_CBANK
	.align		4
        /*0054*/ 	.byte	0x04, 0x0a
        /*0056*/ 	.short	(.L_37 - .L_36)
	.align		4
.L_36:
        /*0058*/ 	.word	index@(.nv.constant0.add_test)
        /*005c*/ 	.short	0x0380
        /*005e*/ 	.short	0x0018


	//----- nvinfo : EIATTR_SW_WAR
	.align		4
.L_37:
        /*0060*/ 	.byte	0x04, 0x36
        /*0062*/ 	.short	(.L_39 - .L_38)
.L_38:
        /*0064*/ 	.word	0x00000008
.L_39:


//--------------------- .nv.callgraph             --------------------------
	.section	.nv.callgraph,"",@"SHT_CUDA_CALLGRAPH"
	.align	4
	.sectionentsize	8
	.align		4
        /*0000*/ 	.word	0x00000000
	.align		4
        /*0004*/ 	.word	0xffffffff
	.align		4
        /*0008*/ 	.word	0x00000000
	.align		4
        /*000c*/ 	.word	0xfffffffe
	.align		4
        /*0010*/ 	.word	0x00000000
	.align		4
        /*0014*/ 	.word	0xfffffffd
	.align		4
        /*0018*/ 	.word	0x00000000
	.align		4
        /*001c*/ 	.word	0xfffffffc


//--------------------- .text.add_test_2D_array_param --------------------------
	.section	.text.add_test_2D_array_param,"ax",@progbits
	.align	128
        .global         add_test_2D_array_param
        .type           add_test_2D_array_param,@function
        .size           add_test_2D_array_param,(.L_x_2 - add_test_2D_array_param)
        .other          add_test_2D_array_param,@"STO_CUDA_ENTRY STV_DEFAULT"
add_test_2D_array_param:
.text.add_test_2D_array_param:
[----:B------:R-:W-:Y:S08]  /*0000*/  LDC R1, c[0x0][0x37c] ;  /* 0x0000df00ff017b82 */ /* 0x000ff00000000800 */
[----:B------:R-:W-:Y:S01]  /*0010*/  S2UR UR4, SR_CTAID.Z ;  /* 0x00000000000479c3 */ /* 0x000fe20000002700 */
[----:B------:R-:W0:Y:S01]  /*0020*/  LDCU UR5, c[0x0][0x374] ;  /* 0x00006e80ff0577ac */ /* 0x000e220008000800 */
[----:B------:R-:W1:Y:S01]  /*0030*/  S2R R3, SR_TID.Z ;  /* 0x0000000000037919 */ /* 0x000e620000002300 */
[----:B------:R-:W2:Y:S01]  /*0040*/  LDCU UR6, c[0x0][0x370] ;  /* 0x00006e00ff0677ac */ /* 0x000ea20008000800 */
[----:B------:R-:W3:Y:S04]  /*0050*/  S2R R5, SR_TID.Y ;  /* 0x0000000000057919 */ /* 0x000ee80000002200 */
[----:B------:R-:W0:Y:S01]  /*0060*/  S2UR UR7, SR_CTAID.Y ;  /* 0x00000000000779c3 */ /* 0x000e220000002600 */
[----:B------:R-:W4:Y:S07]  /*0070*/  S2R R7, SR_TID.X ;  /* 0x0000000000077919 */ /* 0x000f2e0000002100 */
[----:B------:R-:W2:Y:S08]  /*0080*/  S2UR UR8, SR_CTAID.X ;  /* 0x00000000000879c3 */ /* 0x000eb00000002500 */
[----:B------:R-:W1:Y:S01]  /*0090*/  LDC R0, c[0x0][0x368] ;  /* 0x0000da00ff007b82 */ /* 0x000e620000000800 */
[----:B0-----:R-:W-:-:S07]  /*00a0*/  UIMAD UR4, UR4, UR5, UR7 ;  /* 0x00000005040472a4 */ /* 0x001fce000f8e0207 */
[----:B------:R-:W0:Y:S01]  /*00b0*/  LDC.64 R20, c[0x0][0x380] ;  /* 0x0000e000ff147b82 */ /* 0x000e220000000a00 */
[----:B------:R-:W3:Y:S01]  /*00c0*/  LDCU UR5, c[0x0][0x364] ;  /* 0x00006c80ff0577ac */ /* 0x000ee20008000800 */
[----:B------:R-:W4:Y:S06]  /*00d0*/  LDCU UR7, c[0x0][0x360] ;  /* 0x00006c00ff0777ac */ /* 0x000f2c0008000800 */
[----:B------:R-:W5:Y:S01]  /*00e0*/  LDC.64 R8, c[0x0][0x388] ;  /* 0x0000e200ff087b82 */ /* 0x000f620000000a00 */
[----:B--2---:R-:W-:-:S06]  /*00f0*/  UIMAD UR4, UR4, UR6, UR8 ;  /* 0x00000006040472a4 */ /* 0x004fcc000f8e0208 */
[----:B-1----:R-:W-:-:S04]  /*0100*/  IMAD R0, R0, UR4, R3 ;  /* 0x0000000400007c24 */ /* 0x002fc8000f8e0203 */
[----:B---3--:R-:W-:Y:S01]  /*0110*/  IMAD R0, R0, UR5, R5 ;  /* 0x0000000500007c24 */ /* 0x008fe2000f8e0205 */
[----:B------:R-:W1:Y:S03]  /*0120*/  LDCU.64 UR4, c[0x0][0x358] ;  /* 0x00006b00ff0477ac */ /* 0x000e660008000a00 */
[----:B----4-:R-:W-:-:S04]  /*0130*/  IMAD R0, R0, UR7, R7 ;  /* 0x0000000700007c24 */ /* 0x010fc8000f8e0207 */
[----:B0-----:R-:W-:-:S03]  /*0140*/  IMAD.WIDE R20, R0, 0x20, R20 ;  /* 0x0000002000147825 */ /* 0x001fc600078e0214 */
[----:B-----5:R-:W-:-:S04]  /*0150*/  LEA R22, P0, R8, R20, 0x5 ;  /* 0x0000001408167211 */ /* 0x020fc800078028ff */
[----:B------:R-:W-:Y:S01]  /*0160*/  LEA.HI.X R23, R8, R21, R9, 0x5, P0 ;  /* 0x0000001508177211 */ /* 0x000fe200000f2c09 */
[----:B-1----:R-:W2:Y:S04]  /*0170*/  LDG.E.128 R12, desc[UR4][R20.64] ;  /* 0x00000004140c7981 */ /* 0x002ea8000c1e1d00 */
[----:B------:R-:W2:Y:S04]  /*0180*/  LDG.E.128 R16, desc[UR4][R22.64] ;  /* 0x0000000416107981 */ /* 0x000ea8000c1e1d00 */
[----:B------:R-:W3:Y:S04]  /*0190*/  LDG.E.128 R8, desc[UR4][R20.64+0x10] ;  /* 0x0000100414087981 */ /* 0x000ee8000c1e1d00 */
[----:B------:R-:W3:Y:S01]  /*01a0*/  LDG.E.128 R4, desc[UR4][R22.64+0x10] ;  /* 0x0000100416047981 */ /* 0x000ee2000c1e1d00 */
[----:B--2---:R-:W-:-:S02]  /*01b0*/  IADD3 R2, P0, PT, R12, R16, RZ ;  /* 0x000000100c027210 */ /* 0x004fc40007f1e0ff */
[----:B------:R-:W-:-:S03]  /*01c0*/  IADD3 R12, P1, PT, R14, R18, RZ ;  /* 0x000000120e0c7210 */ /* 0x000fc60007f3e0ff */
[----:B------:R-:W-:Y:S01]  /*01d0*/  IMAD.X R3, R13, 0x1, R17, P0 ;  /* 0x000000010d037824 */ /* 0x000fe200000e0611 */
[----:B------:R-:W-:Y:S02]  /*01e0*/  ISETP.GE.U32.AND P0, PT, R2, R16, PT ;  /* 0x000000100200720c */ /* 0x000fe40003f06070 */
[----:B---3--:R-:W-:Y:S01]  /*01f0*/  IADD3 R16, P2, PT, R8, R4, RZ ;  /* 0x0000000408107210 */ /* 0x008fe20007f5e0ff */
[----:B------:R-:W-:Y:S01]  /*0200*/  IMAD.MOV.U32 R8, RZ, RZ, R2 ;  /* 0x000000ffff087224 */ /* 0x000fe200078e0002 */
[----:B------:R-:W-:Y:S02]  /*0210*/  ISETP.GE.U32.AND.EX P0, PT, R3, R17, PT, P0 ;  /* 0x000000110300720c */ /* 0x000fe40003f06100 */
[----:B------:R-:W-:Y:S02]  /*0220*/  IADD3.X R17, P3, PT, R9, R5, RZ, P2, !PT ;  /* 0x0000000509117210 */ /* 0x000fe4000177e4ff */
[----:B------:R-:W-:Y:S02]  /*0230*/  SEL R13, RZ, 0x1, P0 ;  /* 0x00000001ff0d7807 */ /* 0x000fe40000000000 */
[----:B------:R-:W-:-:S02]  /*0240*/  IADD3.X R14, P0, PT, R15, R19, RZ, P1, !PT ;  /* 0x000000130f0e7210 */ /* 0x000fc40000f1e4ff */
[----:B------:R-:W-:Y:S02]  /*0250*/  IADD3 R15, P1, PT, R12, R13, RZ ;  /* 0x0000000d0c0f7210 */ /* 0x000fe40007f3e0ff */
[----:B------:R-:W-:Y:S01]  /*0260*/  IADD3.X R19, P0, PT, RZ, RZ, RZ, P0, !PT ;  /* 0x000000ffff137210 */ /* 0x000fe2000071e4ff */
[----:B------:R-:W0:Y:S01]  /*0270*/  LDC.64 R12, c[0x0][0x390] ;  /* 0x0000e400ff0c7b82 */ /* 0x000e220000000a00 */
[----:B------:R-:W-:-:S04]  /*0280*/  IADD3.X R14, P1, PT, RZ, R14, RZ, P1, !PT ;  /* 0x0000000eff0e7210 */ /* 0x000fc80000f3e4ff */
[----:B------:R-:W-:-:S04]  /*0290*/  IADD3.X R19, P1, PT, RZ, R19, RZ, P1, !PT ;  /* 0x00000013ff137210 */ /* 0x000fc80000f3e4ff */
[----:B------:R-:W-:Y:S02]  /*02a0*/  IADD3 R16, P2, PT, R16, R19, RZ ;  /* 0x0000001310107210 */ /* 0x000fe40007f5e0ff */
[----:B------:R-:W-:Y:S02]  /*02b0*/  IADD3.X R4, PT, PT, RZ, RZ, RZ, P1, P0 ;  /* 0x000000ffff047210 */ /* 0x000fe40000fe04ff */
[----:B------:R-:W-:Y:S02]  /*02c0*/  IADD3.X R5, P0, PT, RZ, RZ, RZ, P3, !PT ;  /* 0x000000ffff057210 */ /* 0x000fe40001f1e4ff */
[----:B------:R-:W-:-:S04]  /*02d0*/  IADD3.X R17, P1, PT, R17, R4, RZ, P2, !PT ;  /* 0x0000000411117210 */ /* 0x000fc8000173e4ff */
[----:B------:R-:W-:-:S04]  /*02e0*/  IADD3.X R5, P1, PT, RZ, R5, RZ, P1, !PT ;  /* 0x00000005ff057210 */ /* 0x000fc80000f3e4ff */
[----:B------:R-:W-:Y:S01]  /*02f0*/  IADD3 R6, P2, P3, R5, R6, R10 ;  /* 0x0000000605067210 */ /* 0x000fe20007b5e00a */
[----:B0-----:R-:W-:Y:S01]  /*0300*/  IMAD.WIDE R4, R0, 0x20, R12 ;  /* 0x0000002000047825 */ /* 0x001fe200078e020c */
[----:B------:R-:W-:-:S03]  /*0310*/  IADD3.X R9, PT, PT, RZ, RZ, RZ, P1, P0 ;  /* 0x000000ffff097210 */ /* 0x000fc60000fe04ff */
[----:B------:R-:W-:Y:S01]  /*0320*/  IMAD.MOV.U32 R10, RZ, RZ, R15 ;  /* 0x000000ffff0a7224 */ /* 0x000fe200078e000f */
[----:B------:R-:W-:Y:S01]  /*0330*/  IADD3.X R7, PT, PT, R9, R7, R11, P2, P3 ;  /* 0x0000000709077210 */ /* 0x000fe200017e640b */
[----:B------:R-:W-:Y:S02]  /*0340*/  IMAD.MOV.U32 R9, RZ, RZ, R3 ;  /* 0x000000ffff097224 */ /* 0x000fe400078e0003 */
[----:B------:R-:W-:-:S05]  /*0350*/  IMAD.MOV.U32 R11, RZ, RZ, R14 ;  /* 0x000000ffff0b7224 */ /* 0x000fca00078e000e */
[----:B------:R0:W-:Y:S02]  /*0360*/  STG.E.128 desc[UR4][R4.64], R8 ;  /* 0x0000000804007986 */ /* 0x0001e4000c101d04 */
[----:B0-----:R-:W-:Y:S02]  /*0370*/  IMAD.MOV.U32 R8, RZ, RZ, R16 ;  /* 0x000000ffff087224 */ /* 0x001fe400078e0010 */
[----:B------:R-:W-:Y:S02]  /*0380*/  IMAD.MOV.U32 R9, RZ, RZ, R17 ;  /* 0x000000ffff097224 */ /* 0x000fe400078e0011 */
[----:B------:R-:W-:Y:S02]  /*0390*/  IMAD.MOV.U32 R10, RZ, RZ, R6 ;  /* 0x000000ffff0a7224 */ /* 0x000fe400078e0006 */
[----:B------:R-:W-:-:S05]  /*03a0*/  IMAD.MOV.U32 R11, RZ, RZ, R7 ;  /* 0x000000ffff0b7224 */ /* 0x000fca00078e0007 */
[----:B------:R-:W-:Y:S01]  /*03b0*/  STG.E.128 desc[UR4][R4.64+0x10], R8 ;  /* 0x0000100804007986 */ /* 0x000fe2000c101d04 */
[----:B------:R-:W-:Y:S05]  /*03c0*/  EXIT ;  /* 0x000000000000794d */ /* 0x000fea0003800000 */
.L_x_0:
[----:B------:R-:W-:-:S00]  /*03d0*/  BRA `(.L_x_0) ;  /* 0xfffffffc00fc7947 */ /* 0x000fc0000383ffff */
[----:B------:R-:W-:-:S00]  /*03e0*/  NOP ;  /* 0x0000000000007918 */ /* 0x000fc00000000000 */
        /* <DEDUP_REMOVED lines=9> */
.L_x_2:


//--------------------- .text.add_test            --------------------------
	.section	.text.add_test,"ax",@progbits
	.align	128
        .global         add_test
        .type           add_test,@function
        .size           add_test,(.L_x_3 - add_test)
        .other          add_test,@"STO_CUDA_ENTRY STV_DEFAULT"
add_test:
.text.add_test:
        /* <DEDUP_REMOVED lines=15> */
[----:B--2---:R-:W-:Y:S01]  /*00f0*/  UIMAD UR4, UR4, UR6, UR8 ;  /* 0x00000006040472a4 */ /* 0x004fe2000f8e0208 */
[----:B------:R-:W2:Y:S05]  /*0100*/  LDCU.64 UR6, c[0x0][0x358] ;  /* 0x00006b00ff0677ac */ /* 0x000eaa0008000a00 */
[----:B-1----:R-:W-:-:S04]  /*0110*/  IMAD R0, R0, UR4, R3 ;  /* 0x0000000400007c24 */ /* 0x002fc8000f8e0203 */
[----:B---3--:R-:W-:-:S04]  /*0120*/  IMAD R0, R0, UR5, R5 ;  /* 0x0000000500007c24 */ /* 0x008fc8000f8e0205 */
[----:B----4-:R-:W-:-:S04]  /*0130*/  IMAD R0, R0, UR9, R7 ;  /* 0x0000000900007c24 */ /* 0x010fc8000f8e0207 */
[----:B0-----:R-:W-:-:S04]  /*0140*/  IMAD.WIDE R20, R0, 0x20, R20 ;  /* 0x0000002000147825 */ /* 0x001fc800078e0214 */
[----:B-----5:R-:W-:Y:S01]  /*0150*/  IMAD.WIDE R22, R0, 0x20, R22 ;  /* 0x0000002000167825 */ /* 0x020fe200078e0216 */
[----:B--2---:R-:W2:Y:S04]  /*0160*/  LDG.E.128 R12, desc[UR6][R20.64] ;  /* 0x00000006140c7981 */ /* 0x004ea8000c1e1d00 */
        /* <DEDUP_REMOVED lines=37> */
.L_x_1:
        /* <DEDUP_REMOVED lines=12> */
.L_x_3:


//--------------------- .nv.shared.reserved.0     --------------------------
	.section	.nv.shared.reserved.0,"aw",@nobits
	.weak		__nv_reservedSMEM_offset_0_alias
	.size		__nv_reservedSMEM_offset_0_alias, 0, 64
	.other		__nv_reservedSMEM_offset_0_alias,@"STO_CUDA_RESERVED_SHARED STV_DEFAULT"
__nv_reservedSMEM_offset_0_alias:
	.zero		0
	.zero		64


//--------------------- .nv.constant0.add_test_2D_array_param --------------------------
	.section	.nv.constant0.add_test_2D_array_param,"a",@progbits
	.sectionflags	@""
	.align	4
.nv.constant0.add_test_2D_array_param:
	.zero		920


//--------------------- .nv.constant0.add_test    --------------------------
	.section	.nv.constant0.add_test,"a",@progbits
	.sectionflags	@""
	.align	4
.nv.constant0.add_test:
	.zero		920


//--------------------- SYMBOLS --------------------------

	.type		.nv.reservedSmem.offset0,@object
	.size		.nv.reservedSmem.offset0,0x4
